	.headerflags	@"EF_CUDA_TEXMODE_UNIFIED EF_CUDA_64BIT_ADDRESS EF_CUDA_ACCELERATORS EF_CUDA_SM90 EF_CUDA_VIRTUAL_SM(EF_CUDA_SM90)"
	.elftype	@"ET_EXEC"


//--------------------- .nv.info                  --------------------------
	.section	.nv.info,"",@"SHT_CUDA_INFO"
	.align	4


	//----- nvinfo : EIATTR_REGCOUNT
	.align		4
        /*0000*/ 	.byte	0x04, 0x2f
        /*0002*/ 	.short	(.L_3 - .L_2)
	.align		4
.L_2:
        /*0004*/ 	.word	index@(triton_poi_fused_cat_11)
        /*0008*/ 	.word	0x00000030


	//----- nvinfo : EIATTR_MIN_STACK_SIZE
	.align		4
.L_3:
        /*000c*/ 	.byte	0x04, 0x12
        /*000e*/ 	.short	(.L_5 - .L_4)
	.align		4
.L_4:
        /*0010*/ 	.word	index@(triton_poi_fused_cat_11)
        /*0014*/ 	.word	0x00000000


	//----- nvinfo : EIATTR_FRAME_SIZE
	.align		4
.L_5:
        /*0018*/ 	.byte	0x04, 0x11
        /*001a*/ 	.short	(.L_7 - .L_6)
	.align		4
.L_6:
        /*001c*/ 	.word	index@(triton_poi_fused_cat_11)
        /*0020*/ 	.word	0x00000000


	//----- nvinfo : EIATTR_MIN_STACK_SIZE
	.align		4
.L_7:
        /*0024*/ 	.byte	0x04, 0x12
        /*0026*/ 	.short	(.L_9 - .L_8)
	.align		4
.L_8:
        /*0028*/ 	.word	index@(triton_poi_fused_cat_11)
        /*002c*/ 	.word	0x00000000
.L_9:


//--------------------- .nv.info.triton_poi_fused_cat_11 --------------------------
	.section	.nv.info.triton_poi_fused_cat_11,"",@"SHT_CUDA_INFO"
	.sectionflags	@""
	.align	4


	//----- nvinfo : EIATTR_CUDA_API_VERSION
	.align		4
        /*0000*/ 	.byte	0x04, 0x37
        /*0002*/ 	.short	(.L_11 - .L_10)
.L_10:
        /*0004*/ 	.word	0x0000007c


	//----- nvinfo : EIATTR_KPARAM_INFO
	.align		4
.L_11:
        /*0008*/ 	.byte	0x04, 0x17
        /*000a*/ 	.short	(.L_13 - .L_12)
.L_12:
        /*000c*/ 	.word	0x00000000
        /*0010*/ 	.short	0x000b
        /*0012*/ 	.short	0x0058
        /*0014*/ 	.byte	0x00, 0xf0, 0x11, 0x00


	//----- nvinfo : EIATTR_KPARAM_INFO
	.align		4
.L_13:
        /*0018*/ 	.byte	0x04, 0x17
        /*001a*/ 	.short	(.L_15 - .L_14)
.L_14:
        /*001c*/ 	.word	0x00000000
        /*0020*/ 	.short	0x000a
        /*0022*/ 	.short	0x0050
        /*0024*/ 	.byte	0x00, 0xf4, 0x21, 0x00


	//----- nvinfo : EIATTR_KPARAM_INFO
	.align		4
.L_15:
        /*0028*/ 	.byte	0x04, 0x17
        /*002a*/ 	.short	(.L_17 - .L_16)
.L_16:
        /*002c*/ 	.word	0x00000000
        /*0030*/ 	.short	0x0009
        /*0032*/ 	.short	0x0048
        /*0034*/ 	.byte	0x00, 0xf4, 0x21, 0x00


	//----- nvinfo : EIATTR_KPARAM_INFO
	.align		4
.L_17:
        /*0038*/ 	.byte	0x04, 0x17
        /*003a*/ 	.short	(.L_19 - .L_18)
.L_18:
        /*003c*/ 	.word	0x00000000
        /*0040*/ 	.short	0x0008
        /*0042*/ 	.short	0x0040
        /*0044*/ 	.byte	0x00, 0xf4, 0x21, 0x00


	//----- nvinfo : EIATTR_KPARAM_INFO
	.align		4
.L_19:
        /*0048*/ 	.byte	0x04, 0x17
        /*004a*/ 	.short	(.L_21 - .L_20)
.L_20:
        /*004c*/ 	.word	0x00000000
        /*0050*/ 	.short	0x0007
        /*0052*/ 	.short	0x0038
        /*0054*/ 	.byte	0x00, 0xf4, 0x21, 0x00


	//----- nvinfo : EIATTR_KPARAM_INFO
	.align		4
.L_21:
        /*0058*/ 	.byte	0x04, 0x17
        /*005a*/ 	.short	(.L_23 - .L_22)
.L_22:
        /*005c*/ 	.word	0x00000000
        /*0060*/ 	.short	0x0006
        /*0062*/ 	.short	0x0030
        /*0064*/ 	.byte	0x00, 0xf4, 0x21, 0x00


	//----- nvinfo : EIATTR_KPARAM_INFO
	.align		4
.L_23:
        /*0068*/ 	.byte	0x04, 0x17
        /*006a*/ 	.short	(.L_25 - .L_24)
.L_24:
        /*006c*/ 	.word	0x00000000
        /*0070*/ 	.short	0x0005
        /*0072*/ 	.short	0x0028
        /*0074*/ 	.byte	0x00, 0xf4, 0x21, 0x00


	//----- nvinfo : EIATTR_KPARAM_INFO
	.align		4
.L_25:
        /*0078*/ 	.byte	0x04, 0x17
        /*007a*/ 	.short	(.L_27 - .L_26)
.L_26:
        /*007c*/ 	.word	0x00000000
        /*0080*/ 	.short	0x0004
        /*0082*/ 	.short	0x0020
        /*0084*/ 	.byte	0x00, 0xf4, 0x21, 0x00


	//----- nvinfo : EIATTR_KPARAM_INFO
	.align		4
.L_27:
        /*0088*/ 	.byte	0x04, 0x17
        /*008a*/ 	.short	(.L_29 - .L_28)
.L_28:
        /*008c*/ 	.word	0x00000000
        /*0090*/ 	.short	0x0003
        /*0092*/ 	.short	0x0018
        /*0094*/ 	.byte	0x00, 0xf4, 0x21, 0x00


	//----- nvinfo : EIATTR_KPARAM_INFO
	.align		4
.L_29:
        /*0098*/ 	.byte	0x04, 0x17
        /*009a*/ 	.short	(.L_31 - .L_30)
.L_30:
        /*009c*/ 	.word	0x00000000
        /*00a0*/ 	.short	0x0002
        /*00a2*/ 	.short	0x0010
        /*00a4*/ 	.byte	0x00, 0xf4, 0x21, 0x00


	//----- nvinfo : EIATTR_KPARAM_INFO
	.align		4
.L_31:
        /*00a8*/ 	.byte	0x04, 0x17
        /*00aa*/ 	.short	(.L_33 - .L_32)
.L_32:
        /*00ac*/ 	.word	0x00000000
        /*00b0*/ 	.short	0x0001
        /*00b2*/ 	.short	0x0008
        /*00b4*/ 	.byte	0x00, 0xf4, 0x21, 0x00


	//----- nvinfo : EIATTR_KPARAM_INFO
	.align		4
.L_33:
        /*00b8*/ 	.byte	0x04, 0x17
        /*00ba*/ 	.short	(.L_35 - .L_34)
.L_34:
        /*00bc*/ 	.word	0x00000000
        /*00c0*/ 	.short	0x0000
        /*00c2*/ 	.short	0x0000
        /*00c4*/ 	.byte	0x00, 0xf4, 0x21, 0x00


	//----- nvinfo : EIATTR_SPARSE_MMA_MASK
	.align		4
.L_35:
        /*00c8*/ 	.byte	0x03, 0x50
        /*00ca*/ 	.short	0x0000


	//----- nvinfo : EIATTR_MAXREG_COUNT
	.align		4
        /*00cc*/ 	.byte	0x03, 0x1b
        /*00ce*/ 	.short	0x00ff


	//----- nvinfo : EIATTR_EXIT_INSTR_OFFSETS
	.align		4
        /*00d0*/ 	.byte	0x04, 0x1c
        /*00d2*/ 	.short	(.L_37 - .L_36)


	//   ....[0]....
.L_36:
        /*00d4*/ 	.word	0x00001380


	//----- nvinfo : EIATTR_REQNTID
	.align		4
.L_37:
        /*00d8*/ 	.byte	0x04, 0x10
        /*00da*/ 	.short	(.L_39 - .L_38)
.L_38:
        /*00dc*/ 	.word	0x00000080
        /*00e0*/ 	.word	0x00000001
        /*00e4*/ 	.word	0x00000001


	//----- nvinfo : EIATTR_CBANK_PARAM_SIZE
	.align		4
.L_39:
        /*00e8*/ 	.byte	0x03, 0x19
        /*00ea*/ 	.short	0x005c


	//----- nvinfo : EIATTR_PARAM_CBANK
	.align		4
        /*00ec*/ 	.byte	0x04, 0x0a
        /*00ee*/ 	.short	(.L_41 - .L_40)
	.align		4
.L_40:
        /*00f0*/ 	.word	index@(.nv.constant0.triton_poi_fused_cat_11)
        /*00f4*/ 	.short	0x0210
        /*00f6*/ 	.short	0x005c


	//----- nvinfo : EIATTR_SW_WAR
	.align		4
.L_41:
        /*00f8*/ 	.byte	0x04, 0x36
        /*00fa*/ 	.short	(.L_43 - .L_42)
.L_42:
        /*00fc*/ 	.word	0x00000008
.L_43:


//--------------------- .nv.callgraph             --------------------------
	.section	.nv.callgraph,"",@"SHT_CUDA_CALLGRAPH"
	.align	4
	.sectionentsize	8
	.align		4
        /*0000*/ 	.word	0x00000000
	.align		4
        /*0004*/ 	.word	0xffffffff
	.align		4
        /*0008*/ 	.word	0x00000000
	.align		4
        /*000c*/ 	.word	0xfffffffe
	.align		4
        /*0010*/ 	.word	0x00000000
	.align		4
        /*0014*/ 	.word	0xfffffffd
	.align		4
        /*0018*/ 	.word	0x00000000
	.align		4
        /*001c*/ 	.word	0xfffffffc


//--------------------- .nv.constant4             --------------------------
	.section	.nv.constant4,"a",@progbits
	.align	8
	.align		8
.nv.constant4:
        /*0000*/ 	.dword	_$_str
	.align		8
        /*0008*/ 	.dword	_$_str_$_2


//--------------------- .text.triton_poi_fused_cat_11 --------------------------
	.section	.text.triton_poi_fused_cat_11,"ax",@progbits
	.align	128
        .global         triton_poi_fused_cat_11
        .type           triton_poi_fused_cat_11,@function
        .size           triton_poi_fused_cat_11,(.L_x_1 - triton_poi_fused_cat_11)
        .other          triton_poi_fused_cat_11,@"STO_CUDA_ENTRY STV_DEFAULT"
triton_poi_fused_cat_11:
.text.triton_poi_fused_cat_11:
[----:B------:R-:W-:Y:S01]  /*0000*/  LDC R1, c[0x0][0x28] ;  /* 0x00000a00ff017b82 */ /* 0x000fe20000000800 */
[----:B------:R-:W1:Y:S01]  /*0010*/  S2R R0, SR_TID.X ;  /* 0x0000000000007919 */ /* 0x000e620000002100 */
[----:B------:R-:W-:Y:S01]  /*0020*/  CS2R R34, SRZ ;  /* 0x0000000000227805 */ /* 0x000fe2000001ff00 */
[----:B------:R-:W-:Y:S01]  /*0030*/  ULDC.64 UR4, c[0x0][0x208] ;  /* 0x0000820000047ab9 */ /* 0x000fe20000000a00 */
[----:B------:R-:W2:Y:S01]  /*0040*/  S2R R9, SR_CTAID.X ;  /* 0x0000000000097919 */ /* 0x000ea20000002500 */
[----:B------:R-:W-:Y:S01]  /*0050*/  CS2R R24, SRZ ;  /* 0x0000000000187805 */ /* 0x000fe2000001ff00 */
[----:B------:R-:W-:Y:S01]  /*0060*/  IMAD.MOV.U32 R28, RZ, RZ, RZ ;  /* 0x000000ffff1c7224 */ /* 0x000fe200078e00ff */
[----:B------:R-:W-:Y:S02]  /*0070*/  CS2R R26, SRZ ;  /* 0x00000000001a7805 */ /* 0x000fe4000001ff00 */
[----:B------:R-:W-:Y:S01]  /*0080*/  CS2R R30, SRZ ;  /* 0x00000000001e7805 */ /* 0x000fe2000001ff00 */
[----:B------:R-:W-:Y:S01]  /*0090*/  ULDC.64 UR6, c[0x0][0x238] ;  /* 0x00008e0000067ab9 */ /* 0x000fe20000000a00 */
[----:B------:R-:W3:Y:S01]  /*00a0*/  LDC.64 R12, c[0x0][0x210] ;  /* 0x00008400ff0c7b82 */ /* 0x000ee20000000a00 */
[----:B-1----:R-:W-:-:S05]  /*00b0*/  IMAD.SHL.U32 R0, R0, 0x4, RZ ;  /* 0x0000000400007824 */ /* 0x002fca00078e00ff */
[----:B------:R-:W-:-:S05]  /*00c0*/  LOP3.LUT R0, R0, 0x1fc, RZ, 0xc0, !PT ;  /* 0x000001fc00007812 */ /* 0x000fca00078ec0ff */
[----:B--2---:R-:W-:-:S05]  /*00d0*/  IMAD R20, R9, 0x200, R0 ;  /* 0x0000020009147824 */ /* 0x004fca00078e0200 */
[----:B------:R-:W-:-:S04]  /*00e0*/  SHF.R.S32.HI R3, RZ, 0x1f, R20 ;  /* 0x0000001fff037819 */ /* 0x000fc80000011414 */
[----:B------:R-:W-:Y:S02]  /*00f0*/  LEA.HI R6, R3, R20, RZ, 0x8 ;  /* 0x0000001403067211 */ /* 0x000fe400078f40ff */
[----:B------:R-:W1:Y:S02]  /*0100*/  LDC.64 R2, c[0x0][0x220] ;  /* 0x00008800ff027b82 */ /* 0x000e640000000a00 */
[----:B------:R-:W-:-:S05]  /*0110*/  SHF.R.S32.HI R29, RZ, 0x8, R6 ;  /* 0x00000008ff1d7819 */ /* 0x000fca0000011406 */
[----:B------:R-:W-:-:S05]  /*0120*/  IMAD.HI R0, R29, 0x4ec4ec4f, RZ ;  /* 0x4ec4ec4f1d007827 */ /* 0x000fca00078e02ff */
[----:B------:R-:W-:-:S04]  /*0130*/  SHF.R.U32.HI R5, RZ, 0x1f, R0 ;  /* 0x0000001fff057819 */ /* 0x000fc80000011600 */
[----:B------:R-:W-:Y:S02]  /*0140*/  LEA.HI.SX32 R0, R0, R5, 0x1c ;  /* 0x0000000500007211 */ /* 0x000fe400078fe2ff */
[----:B------:R-:W2:Y:S03]  /*0150*/  LDC.64 R4, c[0x0][0x248] ;  /* 0x00009200ff047b82 */ /* 0x000ea60000000a00 */
[----:B------:R-:W-:-:S04]  /*0160*/  IMAD R29, R0, -0x34, R29 ;  /* 0xffffffcc001d7824 */ /* 0x000fc800078e021d */
[C---:B-1----:R-:W-:Y:S01]  /*0170*/  IMAD.WIDE R2, R29.reuse, 0x4, R2 ;  /* 0x000000041d027825 */ /* 0x042fe200078e0202 */
[----:B------:R-:W-:-:S13]  /*0180*/  ISETP.GE.AND P0, PT, R29, 0x1a, PT ;  /* 0x0000001a1d00780c */ /* 0x000fda0003f06270 */
[----:B------:R-:W4:Y:S04]  /*0190*/  @!P0 LDG.E.EL R35, desc[UR4][R2.64] ;  /* 0x0000000402238981 */ /* 0x000f28000c2e1900 */
[----:B------:R-:W5:Y:S01]  /*01a0*/  @!P0 LDG.E.EL R34, desc[UR4][R2.64] ;  /* 0x0000000402228981 */ /* 0x000f62000c2e1900 */
[----:B------:R-:W-:-:S03]  /*01b0*/  ISETP.GT.AND P1, PT, R29, 0x19, PT ;  /* 0x000000191d00780c */ /* 0x000fc60003f24270 */
[----:B------:R-:W5:Y:S01]  /*01c0*/  @!P0 LDG.E.EL R24, desc[UR4][R2.64] ;  /* 0x0000000402188981 */ /* 0x000f62000c2e1900 */
[----:B--2---:R-:W-:-:S03]  /*01d0*/  IMAD.WIDE R4, R29, 0x4, R4 ;  /* 0x000000041d047825 */ /* 0x004fc600078e0204 */
[----:B------:R1:W2:Y:S06]  /*01e0*/  @!P0 LDG.E.EL R25, desc[UR4][R2.64] ;  /* 0x0000000402198981 */ /* 0x0002ac000c2e1900 */
[----:B------:R-:W2:Y:S01]  /*01f0*/  @P1 LDG.E.EL R28, desc[UR4][R4.64+-0x68] ;  /* 0xffff9804041c1981 */ /* 0x000ea2000c2e1900 */
[----:B------:R-:W-:-:S03]  /*0200*/  IMAD.MOV.U32 R0, RZ, RZ, RZ ;  /* 0x000000ffff007224 */ /* 0x000fc600078e00ff */
[----:B------:R-:W2:Y:S04]  /*0210*/  @P1 LDG.E.EL R26, desc[UR4][R4.64+-0x68] ;  /* 0xffff9804041a1981 */ /* 0x000ea8000c2e1900 */
[----:B------:R-:W2:Y:S04]  /*0220*/  @P1 LDG.E.EL R0, desc[UR4][R4.64+-0x68] ;  /* 0xffff980404001981 */ /* 0x000ea8000c2e1900 */
[----:B------:R3:W2:Y:S01]  /*0230*/  @P1 LDG.E.EL R30, desc[UR4][R4.64+-0x68] ;  /* 0xffff9804041e1981 */ /* 0x0006a2000c2e1900 */
[----:B------:R-:W-:Y:S01]  /*0240*/  IMAD.HI R7, R20, 0x4ec4ec4f, RZ ;  /* 0x4ec4ec4f14077827 */ /* 0x000fe200078e02ff */
[----:B------:R-:W-:-:S03]  /*0250*/  SHF.R.S32.HI R9, RZ, 0x16, R9 ;  /* 0x00000016ff097819 */ /* 0x000fc60000011409 */
[C---:B-1----:R-:W-:Y:S01]  /*0260*/  VIADD R3, R20.reuse, 0x2 ;  /* 0x0000000214037836 */ /* 0x042fe20000000000 */
[----:B------:R-:W-:Y:S02]  /*0270*/  SHF.R.U32.HI R2, RZ, 0x1f, R7 ;  /* 0x0000001fff027819 */ /* 0x000fe40000011607 */
[----:B------:R-:W-:Y:S02]  /*0280*/  SGXT R9, R9, 0x1 ;  /* 0x000000010909781a */ /* 0x000fe40000000200 */
[----:B------:R-:W-:Y:S01]  /*0290*/  LEA.HI.SX32 R10, R7, R2, 0x14 ;  /* 0x00000002070a7211 */ /* 0x000fe200078fa2ff */
[----:B------:R-:W-:Y:S01]  /*02a0*/  VIADD R2, R20, 0x1 ;  /* 0x0000000114027836 */ /* 0x000fe20000000000 */
[----:B------:R-:W-:Y:S01]  /*02b0*/  LOP3.LUT R7, R6, 0xffffff00, RZ, 0xc0, !PT ;  /* 0xffffff0006077812 */ /* 0x000fe200078ec0ff */
[----:B------:R-:W-:Y:S01]  /*02c0*/  VIADD R6, R20, 0x3 ;  /* 0x0000000314067836 */ /* 0x000fe20000000000 */
[C---:B0--3--:R-:W-:Y:S01]  /*02d0*/  LEA.HI R4, R9.reuse, R3, RZ, 0x8 ;  /* 0x0000000309047211 */ /* 0x049fe200078f40ff */
[----:B------:R-:W-:Y:S01]  /*02e0*/  IMAD R16, R10, 0x1a00, RZ ;  /* 0x00001a000a107824 */ /* 0x000fe200078e02ff */
[C---:B------:R-:W-:Y:S01]  /*02f0*/  LEA.HI R8, R9.reuse, R2, RZ, 0x8 ;  /* 0x0000000209087211 */ /* 0x040fe200078f40ff */
[----:B------:R-:W-:Y:S01]  /*0300*/  IMAD.IADD R7, R20, 0x1, -R7 ;  /* 0x0000000114077824 */ /* 0x000fe200078e0a07 */
[----:B------:R-:W-:-:S02]  /*0310*/  LEA.HI R9, R9, R6, RZ, 0x8 ;  /* 0x0000000609097211 */ /* 0x000fc400078f40ff */
[----:B------:R-:W-:Y:S01]  /*0320*/  LOP3.LUT R5, R8, 0xffffff00, RZ, 0xc0, !PT ;  /* 0xffffff0008057812 */ /* 0x000fe200078ec0ff */
[----:B------:R-:W-:Y:S01]  /*0330*/  IMAD R10, R7, 0x1a, R16 ;  /* 0x0000001a070a7824 */ /* 0x000fe200078e0210 */
[----:B------:R-:W-:Y:S02]  /*0340*/  LOP3.LUT R4, R4, 0xffffff00, RZ, 0xc0, !PT ;  /* 0xffffff0004047812 */ /* 0x000fe400078ec0ff */
[----:B------:R-:W-:Y:S01]  /*0350*/  LOP3.LUT R9, R9, 0xffffff00, RZ, 0xc0, !PT ;  /* 0xffffff0009097812 */ /* 0x000fe200078ec0ff */
[----:B------:R-:W-:Y:S01]  /*0360*/  IMAD.IADD R5, R2, 0x1, -R5 ;  /* 0x0000000102057824 */ /* 0x000fe200078e0a05 */
[----:B------:R-:W-:Y:S01]  /*0370*/  IADD3 R2, P2, R29, R10, RZ ;  /* 0x0000000a1d027210 */ /* 0x000fe20007f5e0ff */
[----:B------:R-:W-:Y:S01]  /*0380*/  IMAD.IADD R36, R3, 0x1, -R4 ;  /* 0x0000000103247824 */ /* 0x000fe200078e0a04 */
[----:B------:R-:W-:Y:S01]  /*0390*/  SHF.R.S32.HI R3, RZ, 0x1f, R29 ;  /* 0x0000001fff037819 */ /* 0x000fe2000001141d */
[----:B------:R-:W-:Y:S02]  /*03a0*/  IMAD.IADD R9, R6, 0x1, -R9 ;  /* 0x0000000106097824 */ /* 0x000fe400078e0a09 */
[--C-:B------:R-:W-:Y:S01]  /*03b0*/  IMAD R32, R5, 0x1a, R16.reuse ;  /* 0x0000001a05207824 */ /* 0x100fe200078e0210 */
[----:B------:R-:W-:Y:S01]  /*03c0*/  LEA.HI.X.SX32 R5, R10, R3, 0x1, P2 ;  /* 0x000000030a057211 */ /* 0x000fe200010f0eff */
[--C-:B------:R-:W-:Y:S01]  /*03d0*/  IMAD R36, R36, 0x1a, R16.reuse ;  /* 0x0000001a24247824 */ /* 0x100fe200078e0210 */
[----:B------:R-:W-:Y:S01]  /*03e0*/  LEA R4, P2, R2, UR6, 0x2 ;  /* 0x0000000602047c11 */ /* 0x000fe2000f8410ff */
[----:B------:R-:W-:-:S03]  /*03f0*/  IMAD R16, R9, 0x1a, R16 ;  /* 0x0000001a09107824 */ /* 0x000fc600078e0210 */
[----:B------:R-:W-:Y:S02]  /*0400*/  LEA.HI.X R5, R2, UR7, R5, 0x2, P2 ;  /* 0x0000000702057c11 */ /* 0x000fe400090f1405 */
[----:B------:R-:W-:Y:S02]  /*0410*/  IADD3 R7, P2, R29, R32, RZ ;  /* 0x000000201d077210 */ /* 0x000fe40007f5e0ff */
[----:B------:R-:W-:Y:S02]  /*0420*/  IADD3 R9, P3, R29, R36, RZ ;  /* 0x000000241d097210 */ /* 0x000fe40007f7e0ff */
[----:B------:R-:W-:Y:S02]  /*0430*/  IADD3 R2, P4, R29, R16, RZ ;  /* 0x000000101d027210 */ /* 0x000fe40007f9e0ff */
[-C--:B------:R-:W-:Y:S02]  /*0440*/  LEA.HI.X.SX32 R18, R32, R3.reuse, 0x1, P2 ;  /* 0x0000000320127211 */ /* 0x080fe400010f0eff */
[----:B------:R-:W-:-:S02]  /*0450*/  LEA.HI.X.SX32 R22, R36, R3, 0x1, P3 ;  /* 0x0000000324167211 */ /* 0x000fc400018f0eff */
[----:B------:R-:W-:Y:S02]  /*0460*/  LEA.HI.X.SX32 R3, R16, R3, 0x1, P4 ;  /* 0x0000000310037211 */ /* 0x000fe400020f0eff */
[C---:B------:R-:W-:Y:S02]  /*0470*/  LEA R14, P4, R2.reuse, UR6, 0x2 ;  /* 0x00000006020e7c11 */ /* 0x040fe4000f8810ff */
[----:B------:R-:W-:Y:S02]  /*0480*/  LEA R6, P2, R7, UR6, 0x2 ;  /* 0x0000000607067c11 */ /* 0x000fe4000f8410ff */
[----:B------:R-:W-:Y:S02]  /*0490*/  LEA.HI.X R15, R2, UR7, R3, 0x2, P4 ;  /* 0x00000007020f7c11 */ /* 0x000fe4000a0f1403 */
[----:B------:R-:W0:Y:S01]  /*04a0*/  LDC.64 R2, c[0x0][0x218] ;  /* 0x00008600ff027b82 */ /* 0x000e220000000a00 */
[----:B------:R-:W-:Y:S02]  /*04b0*/  LEA R8, P3, R9, UR6, 0x2 ;  /* 0x0000000609087c11 */ /* 0x000fe4000f8610ff */
[----:B------:R-:W-:-:S02]  /*04c0*/  LEA.HI.X R7, R7, UR7, R18, 0x2, P2 ;  /* 0x0000000707077c11 */ /* 0x000fc400090f1412 */
[----:B------:R-:W-:Y:S02]  /*04d0*/  CS2R R18, SRZ ;  /* 0x0000000000127805 */ /* 0x000fe4000001ff00 */
[----:B------:R-:W-:Y:S02]  /*04e0*/  LEA.HI.X R9, R9, UR7, R22, 0x2, P3 ;  /* 0x0000000709097c11 */ /* 0x000fe400098f1416 */
[----:B------:R-:W-:Y:S01]  /*04f0*/  CS2R R22, SRZ ;  /* 0x0000000000167805 */ /* 0x000fe2000001ff00 */
[C---:B------:R-:W-:Y:S01]  /*0500*/  IMAD.IADD R11, R29.reuse, 0x1, R10 ;  /* 0x000000011d0b7824 */ /* 0x040fe200078e020a */
[----:B------:R1:W3:Y:S01]  /*0510*/  @P1 LDG.E.EL R27, desc[UR4][R6.64+-0x68] ;  /* 0xffff9804061b1981 */ /* 0x0002e2000c2e1900 */
[C---:B------:R-:W-:Y:S02]  /*0520*/  IMAD.IADD R17, R29.reuse, 0x1, R32 ;  /* 0x000000011d117824 */ /* 0x040fe400078e0220 */
[C---:B------:R-:W-:Y:S01]  /*0530*/  IMAD.IADD R33, R29.reuse, 0x1, R36 ;  /* 0x000000011d217824 */ /* 0x040fe200078e0224 */
[----:B------:R1:W3:Y:S01]  /*0540*/  @P1 LDG.E.EL R19, desc[UR4][R8.64+-0x68] ;  /* 0xffff980408131981 */ /* 0x0002e2000c2e1900 */
[----:B------:R-:W-:Y:S01]  /*0550*/  IMAD.IADD R37, R29, 0x1, R16 ;  /* 0x000000011d257824 */ /* 0x000fe200078e0210 */
[----:B------:R-:W-:-:S02]  /*0560*/  CS2R R38, SRZ ;  /* 0x0000000000267805 */ /* 0x000fc4000001ff00 */
[----:B------:R1:W3:Y:S02]  /*0570*/  @P1 LDG.E.EL R23, desc[UR4][R14.64+-0x68] ;  /* 0xffff98040e171981 */ /* 0x0002e4000c2e1900 */
[--C-:B-1----:R-:W-:Y:S02]  /*0580*/  IMAD.WIDE R6, R11, 0x4, R12.reuse ;  /* 0x000000040b067825 */ /* 0x102fe400078e020c */
[----:B------:R1:W3:Y:S02]  /*0590*/  @P1 LDG.E.EL R18, desc[UR4][R4.64+-0x68] ;  /* 0xffff980404121981 */ /* 0x0002e4000c2e1900 */
[--C-:B------:R-:W-:Y:S02]  /*05a0*/  IMAD.WIDE R8, R17, 0x4, R12.reuse ;  /* 0x0000000411087825 */ /* 0x100fe400078e020c */
[----:B------:R0:W3:Y:S01]  /*05b0*/  @!P0 LDG.E.EL R31, desc[UR4][R6.64] ;  /* 0x00000004061f8981 */ /* 0x0000e2000c2e1900 */
[----:B------:R-:W0:Y:S01]  /*05c0*/  LDC.64 R16, c[0x0][0x230] ;  /* 0x00008c00ff107b82 */ /* 0x000e220000000a00 */
[--C-:B------:R-:W-:Y:S01]  /*05d0*/  IMAD.WIDE R10, R33, 0x4, R12.reuse ;  /* 0x00000004210a7825 */ /* 0x100fe200078e020c */
[----:B------:R-:W-:Y:S01]  /*05e0*/  CS2R R14, SRZ ;  /* 0x00000000000e7805 */ /* 0x000fe2000001ff00 */
[----:B------:R0:W3:Y:S02]  /*05f0*/  @!P0 LDG.E.EL R22, desc[UR4][R8.64] ;  /* 0x0000000408168981 */ /* 0x0000e4000c2e1900 */
[----:B------:R-:W-:Y:S01]  /*0600*/  IMAD.WIDE R12, R37, 0x4, R12 ;  /* 0x00000004250c7825 */ /* 0x000fe200078e020c */
[----:B------:R-:W-:-:S02]  /*0610*/  CS2R R36, SRZ ;  /* 0x0000000000247805 */ /* 0x000fc4000001ff00 */
[----:B-1----:R-:W1:Y:S01]  /*0620*/  LDC.64 R4, c[0x0][0x228] ;  /* 0x00008a00ff047b82 */ /* 0x002e620000000a00 */
[C---:B0-----:R-:W-:Y:S01]  /*0630*/  IMAD.WIDE R32, R29.reuse, 0x4, R2 ;  /* 0x000000041d207825 */ /* 0x041fe200078e0202 */
[----:B------:R-:W-:Y:S02]  /*0640*/  CS2R R6, SRZ ;  /* 0x0000000000067805 */ /* 0x000fe4000001ff00 */
[----:B------:R-:W3:Y:S04]  /*0650*/  @!P0 LDG.E.EL R37, desc[UR4][R12.64] ;  /* 0x000000040c258981 */ /* 0x000ee8000c2e1900 */
[----:B------:R-:W3:Y:S01]  /*0660*/  @!P0 LDG.E.EL R36, desc[UR4][R32.64] ;  /* 0x0000000420248981 */ /* 0x000ee2000c2e1900 */
[----:B------:R-:W0:Y:S03]  /*0670*/  LDC.64 R2, c[0x0][0x240] ;  /* 0x00009000ff027b82 */ /* 0x000e260000000a00 */
[----:B------:R-:W3:Y:S04]  /*0680*/  @!P0 LDG.E.EL R38, desc[UR4][R32.64] ;  /* 0x0000000420268981 */ /* 0x000ee8000c2e1900 */
[----:B------:R-:W3:Y:S04]  /*0690*/  @!P0 LDG.E.EL R39, desc[UR4][R32.64] ;  /* 0x0000000420278981 */ /* 0x000ee8000c2e1900 */
[----:B------:R0:W3:Y:S01]  /*06a0*/  @!P0 LDG.E.EL R14, desc[UR4][R32.64] ;  /* 0x00000004200e8981 */ /* 0x0000e2000c2e1900 */
[----:B------:R-:W-:Y:S01]  /*06b0*/  CS2R R8, SRZ ;  /* 0x0000000000087805 */ /* 0x000fe2000001ff00 */
[----:B-1----:R-:W-:-:S05]  /*06c0*/  IMAD.WIDE R4, R29, 0x4, R4 ;  /* 0x000000041d047825 */ /* 0x002fca00078e0204 */
[----:B------:R-:W3:Y:S04]  /*06d0*/  @!P0 LDG.E.EL R6, desc[UR4][R4.64] ;  /* 0x0000000404068981 */ /* 0x000ee8000c2e1900 */
[----:B------:R-:W3:Y:S04]  /*06e0*/  @!P0 LDG.E.EL R9, desc[UR4][R4.64] ;  /* 0x0000000404098981 */ /* 0x000ee8000c2e1900 */
[----:B------:R-:W3:Y:S04]  /*06f0*/  @!P0 LDG.E.EL R8, desc[UR4][R4.64] ;  /* 0x0000000404088981 */ /* 0x000ee8000c2e1900 */
[----:B------:R1:W3:Y:S01]  /*0700*/  @!P0 LDG.E.EL R7, desc[UR4][R4.64] ;  /* 0x0000000404078981 */ /* 0x0002e2000c2e1900 */
[----:B------:R-:W-:-:S02]  /*0710*/  IMAD.MOV.U32 R21, RZ, RZ, RZ ;  /* 0x000000ffff157224 */ /* 0x000fc400078e00ff */
[----:B0-----:R-:W-:Y:S01]  /*0720*/  IMAD.MOV.U32 R33, RZ, RZ, RZ ;  /* 0x000000ffff217224 */ /* 0x001fe200078e00ff */
[----:B------:R-:W-:Y:S01]  /*0730*/  CS2R R12, SRZ ;  /* 0x00000000000c7805 */ /* 0x000fe2000001ff00 */
[C---:B------:R-:W-:Y:S02]  /*0740*/  IMAD.WIDE R2, R29.reuse, 0x4, R2 ;  /* 0x000000041d027825 */ /* 0x040fe400078e0202 */
[----:B------:R0:W3:Y:S01]  /*0750*/  @!P0 LDG.E.EL R21, desc[UR4][R10.64] ;  /* 0x000000040a158981 */ /* 0x0000e2000c2e1900 */
[----:B-1----:R-:W1:Y:S01]  /*0760*/  LDC.64 R4, c[0x0][0x250] ;  /* 0x00009400ff047b82 */ /* 0x002e620000000a00 */
[----:B------:R-:W-:Y:S02]  /*0770*/  IMAD.MOV.U32 R41, RZ, RZ, 0x3e800000 ;  /* 0x3e800000ff297424 */ /* 0x000fe400078e00ff */
[----:B------:R-:W3:Y:S01]  /*0780*/  @P1 LDG.E.EL R15, desc[UR4][R2.64+-0x68] ;  /* 0xffff9804020f1981 */ /* 0x000ee2000c2e1900 */
[----:B------:R-:W-:-:S03]  /*0790*/  IMAD.WIDE R16, R29, 0x4, R16 ;  /* 0x000000041d107825 */ /* 0x000fc600078e0210 */
[----:B------:R-:W3:Y:S01]  /*07a0*/  @P1 LDG.E.EL R33, desc[UR4][R2.64+-0x68] ;  /* 0xffff980402211981 */ /* 0x000ee2000c2e1900 */
[----:B0-----:R-:W-:-:S03]  /*07b0*/  CS2R R10, SRZ ;  /* 0x00000000000a7805 */ /* 0x001fc6000001ff00 */
[----:B------:R-:W3:Y:S04]  /*07c0*/  @!P0 LDG.E.EL R12, desc[UR4][R16.64] ;  /* 0x00000004100c8981 */ /* 0x000ee8000c2e1900 */
[----:B------:R-:W3:Y:S04]  /*07d0*/  @!P0 LDG.E.EL R11, desc[UR4][R16.64] ;  /* 0x00000004100b8981 */ /* 0x000ee8000c2e1900 */
[----:B------:R-:W3:Y:S04]  /*07e0*/  @!P0 LDG.E.EL R10, desc[UR4][R16.64] ;  /* 0x00000004100a8981 */ /* 0x000ee8000c2e1900 */
[----:B------:R0:W3:Y:S01]  /*07f0*/  @!P0 LDG.E.EL R13, desc[UR4][R16.64] ;  /* 0x00000004100d8981 */ /* 0x0000e2000c2e1900 */
[----:B-1----:R-:W-:Y:S01]  /*0800*/  IMAD.WIDE R4, R29, 0x4, R4 ;  /* 0x000000041d047825 */ /* 0x002fe200078e0204 */
[----:B0-----:R-:W-:-:S06]  /*0810*/  CS2R R16, SRZ ;  /* 0x0000000000107805 */ /* 0x001fcc000001ff00 */
[----:B------:R-:W3:Y:S04]  /*0820*/  @P1 LDG.E.EL R16, desc[UR4][R4.64+-0x68] ;  /* 0xffff980404101981 */ /* 0x000ee8000c2e1900 */
[----:B------:R-:W3:Y:S01]  /*0830*/  @P1 LDG.E.EL R17, desc[UR4][R4.64+-0x68] ;  /* 0xffff980404111981 */ /* 0x000ee2000c2e1900 */
[----:B----4-:R-:W-:Y:S02]  /*0840*/  SEL R35, R35, RZ, !P0 ;  /* 0x000000ff23237207 */ /* 0x010fe40004000000 */
[----:B-----5:R-:W-:-:S03]  /*0850*/  SEL R34, R34, RZ, !P0 ;  /* 0x000000ff22227207 */ /* 0x020fc60004000000 */
[----:B------:R-:W-:Y:S02]  /*0860*/  FADD R32, R35, 9.9999997473787516356e-06 ;  /* 0x3727c5ac23207421 */ /* 0x000fe40000000000 */
[----:B------:R-:W-:-:S04]  /*0870*/  FADD R35, R34, 9.9999997473787516356e-06 ;  /* 0x3727c5ac22237421 */ /* 0x000fc80000000000 */
[----:B------:R-:W0:Y:S08]  /*0880*/  MUFU.SQRT R32, R32 ;  /* 0x0000002000207308 */ /* 0x000e300000002000 */
[----:B------:R-:W1:Y:S01]  /*0890*/  MUFU.SQRT R35, R35 ;  /* 0x0000002300237308 */ /* 0x000e620000002000 */
[----:B------:R-:W-:Y:S02]  /*08a0*/  SEL R40, R24, RZ, !P0 ;  /* 0x000000ff18287207 */ /* 0x000fe40004000000 */
[----:B0-----:R-:W-:-:S02]  /*08b0*/  FSETP.GT.AND P5, PT, R32, 8.50705917302346158658e+37, PT ;  /* 0x7e8000002000780b */ /* 0x001fc40003fa4000 */
[----:B------:R-:W-:Y:S01]  /*08c0*/  FSETP.GEU.AND P3, PT, R32, 1.175494350822287508e-38, PT ;  /* 0x008000002000780b */ /* 0x000fe20003f6e000 */
[----:B------:R-:W-:Y:S01]  /*08d0*/  FADD R40, R40, 9.9999997473787516356e-06 ;  /* 0x3727c5ac28287421 */ /* 0x000fe20000000000 */
[C---:B-1----:R-:W-:Y:S02]  /*08e0*/  FSETP.GT.AND P4, PT, R35.reuse, 8.50705917302346158658e+37, PT ;  /* 0x7e8000002300780b */ /* 0x042fe40003f84000 */
[----:B------:R-:W-:-:S03]  /*08f0*/  FSETP.GEU.AND P2, PT, R35, 1.175494350822287508e-38, PT ;  /* 0x008000002300780b */ /* 0x000fc60003f4e000 */
[----:B------:R-:W0:Y:S01]  /*0900*/  MUFU.SQRT R40, R40 ;  /* 0x0000002800287308 */ /* 0x000e220000002000 */
[----:B--2---:R-:W-:-:S03]  /*0910*/  SEL R28, R28, RZ, P1 ;  /* 0x000000ff1c1c7207 */ /* 0x004fc60000800000 */
[----:B------:R-:W-:Y:S01]  /*0920*/  @P5 FMUL R32, R32, 0.25 ;  /* 0x3e80000020205820 */ /* 0x000fe20000400000 */
[----:B------:R-:W-:Y:S01]  /*0930*/  SEL R25, R25, RZ, !P0 ;  /* 0x000000ff19197207 */ /* 0x000fe20004000000 */
[----:B------:R-:W-:Y:S02]  /*0940*/  FADD R43, R28, 9.9999997473787516356e-06 ;  /* 0x3727c5ac1c2b7421 */ /* 0x000fe40000000000 */
[----:B------:R-:W-:Y:S01]  /*0950*/  @!P3 FMUL R32, R32, 16777216 ;  /* 0x4b8000002020b820 */ /* 0x000fe20000400000 */
[----:B------:R-:W-:Y:S01]  /*0960*/  @P4 FMUL R35, R35, 0.25 ;  /* 0x3e80000023234820 */ /* 0x000fe20000400000 */
[----:B------:R-:W-:-:S03]  /*0970*/  IMAD.MOV.U32 R24, RZ, RZ, RZ ;  /* 0x000000ffff187224 */ /* 0x000fc600078e00ff */
[----:B------:R-:W-:Y:S01]  /*0980*/  @!P2 FMUL R35, R35, 16777216 ;  /* 0x4b8000002323a820 */ /* 0x000fe20000400000 */
[----:B------:R-:W-:Y:S01]  /*0990*/  IMAD.MOV.U32 R34, RZ, RZ, RZ ;  /* 0x000000ffff227224 */ /* 0x000fe200078e00ff */
[----:B------:R-:W1:Y:S01]  /*09a0*/  MUFU.SQRT R43, R43 ;  /* 0x0000002b002b7308 */ /* 0x000e620000002000 */
[----:B------:R-:W-:Y:S01]  /*09b0*/  FADD R42, R25, 9.9999997473787516356e-06 ;  /* 0x3727c5ac192a7421 */ /* 0x000fe20000000000 */
[----:B------:R-:W2:Y:S01]  /*09c0*/  @P1 LDG.E.EL R24, desc[UR4][R2.64+-0x68] ;  /* 0xffff980402181981 */ /* 0x000ea2000c2e1900 */
[----:B0-----:R-:W-:-:S03]  /*09d0*/  FSETP.GT.AND P6, PT, R40, 8.50705917302346158658e+37, PT ;  /* 0x7e8000002800780b */ /* 0x001fc60003fc4000 */
[----:B------:R0:W4:Y:S02]  /*09e0*/  @P1 LDG.E.EL R34, desc[UR4][R2.64+-0x68] ;  /* 0xffff980402221981 */ /* 0x000124000c2e1900 */
[----:B------:R-:W5:Y:S01]  /*09f0*/  MUFU.RCP R32, R32 ;  /* 0x0000002000207308 */ /* 0x000f620000001000 */
[----:B------:R-:W-:Y:S02]  /*0a00*/  IMAD.MOV.U32 R25, RZ, RZ, RZ ;  /* 0x000000ffff197224 */ /* 0x000fe400078e00ff */
[----:B------:R-:W-:Y:S01]  /*0a10*/  IMAD.MOV.U32 R28, RZ, RZ, RZ ;  /* 0x000000ffff1c7224 */ /* 0x000fe200078e00ff */
[----:B------:R-:W-:-:S03]  /*0a20*/  SEL R26, R26, RZ, P1 ;  /* 0x000000ff1a1a7207 */ /* 0x000fc60000800000 */
[----:B------:R-:W4:Y:S01]  /*0a30*/  @P1 LDG.E.EL R25, desc[UR4][R4.64+-0x68] ;  /* 0xffff980404191981 */ /* 0x000f22000c2e1900 */
[----:B------:R-:W5:Y:S01]  /*0a40*/  MUFU.RCP R35, R35 ;  /* 0x0000002300237308 */ /* 0x000f620000001000 */
[C---:B0-----:R-:W-:Y:S02]  /*0a50*/  FSEL R3, R41.reuse, 1, P5 ;  /* 0x3f80000029037808 */ /* 0x041fe40002800000 */
[----:B------:R-:W-:Y:S01]  /*0a60*/  FSEL R2, R41, 1, P4 ;  /* 0x3f80000029027808 */ /* 0x000fe20002000000 */
[----:B------:R5:W4:Y:S04]  /*0a70*/  @P1 LDG.E.EL R28, desc[UR4][R4.64+-0x68] ;  /* 0xffff9804041c1981 */ /* 0x000b28000c2e1900 */
[----:B------:R-:W0:Y:S01]  /*0a80*/  MUFU.SQRT R42, R42 ;  /* 0x0000002a002a7308 */ /* 0x000e220000002000 */
[----:B------:R-:W-:Y:S01]  /*0a90*/  @!P3 FMUL R3, R3, 16777216 ;  /* 0x4b8000000303b820 */ /* 0x000fe20000400000 */
[----:B------:R-:W-:Y:S01]  /*0aa0*/  @!P2 FMUL R2, R2, 16777216 ;  /* 0x4b8000000202a820 */ /* 0x000fe20000400000 */
[----:B-1----:R-:W-:-:S02]  /*0ab0*/  FSETP.GT.AND P2, PT, R43, 8.50705917302346158658e+37, PT ;  /* 0x7e8000002b00780b */ /* 0x002fc40003f44000 */
[----:B-----5:R-:W-:Y:S01]  /*0ac0*/  FMUL R4, R32, R3 ;  /* 0x0000000320047220 */ /* 0x020fe20000400000 */
[----:B------:R-:W-:Y:S01]  /*0ad0*/  SEL R3, R0, RZ, P1 ;  /* 0x000000ff00037207 */ /* 0x000fe20000800000 */
[----:B------:R-:W-:Y:S01]  /*0ae0*/  FMUL R0, R35, R2 ;  /* 0x0000000223007220 */ /* 0x000fe20000400000 */
[C---:B------:R-:W-:Y:S01]  /*0af0*/  FSETP.GEU.AND P5, PT, R40.reuse, 1.175494350822287508e-38, PT ;  /* 0x008000002800780b */ /* 0x040fe20003fae000 */
[----:B------:R-:W-:Y:S01]  /*0b00*/  @P6 FMUL R40, R40, 0.25 ;  /* 0x3e80000028286820 */ /* 0x000fe20000400000 */
[----:B------:R-:W-:Y:S01]  /*0b10*/  FSEL R2, R41, 1, P6 ;  /* 0x3f80000029027808 */ /* 0x000fe20003000000 */
[----:B------:R-:W-:Y:S01]  /*0b20*/  FADD R44, R26, 9.9999997473787516356e-06 ;  /* 0x3727c5ac1a2c7421 */ /* 0x000fe20000000000 */
[C---:B------:R-:W-:Y:S02]  /*0b30*/  FSETP.GEU.AND P6, PT, R43.reuse, 1.175494350822287508e-38, PT ;  /* 0x008000002b00780b */ /* 0x040fe40003fce000 */
[----:B0-----:R-:W-:Y:S02]  /*0b40*/  FSETP.GT.AND P4, PT, R42, 8.50705917302346158658e+37, PT ;  /* 0x7e8000002a00780b */ /* 0x001fe40003f84000 */
[----:B------:R-:W-:Y:S01]  /*0b50*/  SEL R30, R30, RZ, P1 ;  /* 0x000000ff1e1e7207 */ /* 0x000fe20000800000 */
[----:B------:R-:W0:Y:S01]  /*0b60*/  MUFU.SQRT R44, R44 ;  /* 0x0000002c002c7308 */ /* 0x000e220000002000 */
[----:B------:R-:W-:Y:S01]  /*0b70*/  FSETP.GEU.AND P3, PT, R42, 1.175494350822287508e-38, PT ;  /* 0x008000002a00780b */ /* 0x000fe20003f6e000 */
[----:B------:R-:W-:-:S02]  /*0b80*/  @P2 FMUL R43, R43, 0.25 ;  /* 0x3e8000002b2b2820 */ /* 0x000fc40000400000 */
[----:B------:R-:W-:Y:S01]  /*0b90*/  FADD R45, R30, 9.9999997473787516356e-06 ;  /* 0x3727c5ac1e2d7421 */ /* 0x000fe20000000000 */
[----:B------:R-:W-:-:S03]  /*0ba0*/  FADD R35, R3, 9.9999997473787516356e-06 ;  /* 0x3727c5ac03237421 */ /* 0x000fc60000000000 */
[----:B------:R-:W-:Y:S01]  /*0bb0*/  @!P6 FMUL R43, R43, 16777216 ;  /* 0x4b8000002b2be820 */ /* 0x000fe20000400000 */
[----:B------:R-:W-:Y:S01]  /*0bc0*/  FSEL R3, R41, 1, P4 ;  /* 0x3f80000029037808 */ /* 0x000fe20002000000 */
[----:B------:R-:W-:Y:S01]  /*0bd0*/  @P4 FMUL R42, R42, 0.25 ;  /* 0x3e8000002a2a4820 */ /* 0x000fe20000400000 */
[----:B------:R-:W1:Y:S03]  /*0be0*/  MUFU.SQRT R45, R45 ;  /* 0x0000002d002d7308 */ /* 0x000e660000002000 */
[----:B------:R-:W-:Y:S01]  /*0bf0*/  @!P3 FMUL R42, R42, 16777216 ;  /* 0x4b8000002a2ab820 */ /* 0x000fe20000400000 */
[----:B------:R-:W-:Y:S01]  /*0c00*/  @!P3 FMUL R3, R3, 16777216 ;  /* 0x4b8000000303b820 */ /* 0x000fe20000400000 */
[----:B0-----:R-:W-:-:S03]  /*0c10*/  FSETP.GT.AND P3, PT, R44, 8.50705917302346158658e+37, PT ;  /* 0x7e8000002c00780b */ /* 0x001fc60003f64000 */
[----:B------:R-:W0:Y:S01]  /*0c20*/  MUFU.SQRT R35, R35 ;  /* 0x0000002300237308 */ /* 0x000e220000002000 */
[----:B------:R-:W-:-:S07]  /*0c30*/  FSEL R30, R41, 1, P2 ;  /* 0x3f800000291e7808 */ /* 0x000fce0001000000 */
[----:B------:R-:W5:Y:S01]  /*0c40*/  MUFU.RCP R43, R43 ;  /* 0x0000002b002b7308 */ /* 0x000f620000001000 */
[----:B------:R-:W-:Y:S01]  /*0c50*/  @!P5 FMUL R40, R40, 16777216 ;  /* 0x4b8000002828d820 */ /* 0x000fe20000400000 */
[----:B------:R-:W-:Y:S01]  /*0c60*/  FSETP.GEU.AND P2, PT, R44, 1.175494350822287508e-38, PT ;  /* 0x008000002c00780b */ /* 0x000fe20003f4e000 */
[----:B------:R-:W-:Y:S01]  /*0c70*/  @!P6 FMUL R30, R30, 16777216 ;  /* 0x4b8000001e1ee820 */ /* 0x000fe20000400000 */
[----:B-1----:R-:W-:-:S04]  /*0c80*/  FSETP.GT.AND P6, PT, R45, 8.50705917302346158658e+37, PT ;  /* 0x7e8000002d00780b */ /* 0x002fc80003fc4000 */
[----:B------:R-:W1:Y:S01]  /*0c90*/  MUFU.RCP R5, R40 ;  /* 0x0000002800057308 */ /* 0x000e620000001000 */
[----:B0-----:R-:W-:Y:S01]  /*0ca0*/  FSETP.GT.AND P4, PT, R35, 8.50705917302346158658e+37, PT ;  /* 0x7e8000002300780b */ /* 0x001fe20003f84000 */
[----:B------:R-:W-:-:S06]  /*0cb0*/  @P3 FMUL R44, R44, 0.25 ;  /* 0x3e8000002c2c3820 */ /* 0x000fcc0000400000 */
[----:B------:R-:W0:Y:S01]  /*0cc0*/  MUFU.RCP R32, R42 ;  /* 0x0000002a00207308 */ /* 0x000e220000001000 */
[----:B-----5:R-:W-:Y:S01]  /*0cd0*/  FMUL R30, R43, R30 ;  /* 0x0000001e2b1e7220 */ /* 0x020fe20000400000 */
[----:B------:R-:W-:Y:S01]  /*0ce0*/  FSEL R43, R41, 1, P3 ;  /* 0x3f800000292b7808 */ /* 0x000fe20001800000 */
[----:B------:R-:W-:Y:S01]  /*0cf0*/  @!P5 FMUL R2, R2, 16777216 ;  /* 0x4b8000000202d820 */ /* 0x000fe20000400000 */
[----:B------:R-:W-:Y:S02]  /*0d00*/  FSETP.GEU.AND P3, PT, R45, 1.175494350822287508e-38, PT ;  /* 0x008000002d00780b */ /* 0x000fe40003f6e000 */
[----:B------:R-:W-:Y:S01]  /*0d10*/  FSETP.GEU.AND P5, PT, R35, 1.175494350822287508e-38, PT ;  /* 0x008000002300780b */ /* 0x000fe20003fae000 */
[----:B------:R-:W-:Y:S01]  /*0d20*/  @!P2 FMUL R44, R44, 16777216 ;  /* 0x4b8000002c2ca820 */ /* 0x000fe20000400000 */
[----:B-1----:R-:W-:Y:S01]  /*0d30*/  FMUL R5, R5, R2 ;  /* 0x0000000205057220 */ /* 0x002fe20000400000 */
[----:B------:R-:W-:Y:S02]  /*0d40*/  @P6 FMUL R45, R45, 0.25 ;  /* 0x3e8000002d2d6820 */ /* 0x000fe40000400000 */
[----:B------:R-:W1:Y:S01]  /*0d50*/  MUFU.RCP R26, R44 ;  /* 0x0000002c001a7308 */ /* 0x000e620000001000 */
[----:B------:R-:W-:Y:S01]  /*0d60*/  @P4 FMUL R35, R35, 0.25 ;  /* 0x3e80000023234820 */ /* 0x000fe20000400000 */
[----:B0-----:R-:W-:-:S02]  /*0d70*/  FMUL R32, R32, R3 ;  /* 0x0000000320207220 */ /* 0x001fc40000400000 */
[----:B------:R-:W0:Y:S02]  /*0d80*/  LDC.64 R2, c[0x0][0x258] ;  /* 0x00009600ff027b82 */ /* 0x000e240000000a00 */
[----:B------:R-:W-:Y:S02]  /*0d90*/  @!P3 FMUL R45, R45, 16777216 ;  /* 0x4b8000002d2db820 */ /* 0x000fe40000400000 */
[----:B------:R-:W-:Y:S01]  /*0da0*/  @!P5 FMUL R35, R35, 16777216 ;  /* 0x4b8000002323d820 */ /* 0x000fe20000400000 */
[----:B------:R-:W-:-:S03]  /*0db0*/  @!P2 FMUL R43, R43, 16777216 ;  /* 0x4b8000002b2ba820 */ /* 0x000fc60000400000 */
[----:B------:R-:W5:Y:S01]  /*0dc0*/  MUFU.RCP R40, R35 ;  /* 0x0000002300287308 */ /* 0x000f620000001000 */
[----:B------:R-:W-:Y:S01]  /*0dd0*/  FSEL R42, R41, 1, P6 ;  /* 0x3f800000292a7808 */ /* 0x000fe20003000000 */
[----:B-1----:R-:W-:-:S06]  /*0de0*/  FMUL R26, R26, R43 ;  /* 0x0000002b1a1a7220 */ /* 0x002fcc0000400000 */
[----:B------:R-:W1:Y:S01]  /*0df0*/  MUFU.RCP R45, R45 ;  /* 0x0000002d002d7308 */ /* 0x000e620000001000 */
[----:B------:R-:W-:Y:S01]  /*0e00*/  FSEL R43, R41, 1, P4 ;  /* 0x3f800000292b7808 */ /* 0x000fe20002000000 */
[----:B------:R-:W-:-:S04]  /*0e10*/  @!P3 FMUL R42, R42, 16777216 ;  /* 0x4b8000002a2ab820 */ /* 0x000fc80000400000 */
[----:B------:R-:W-:Y:S01]  /*0e20*/  @!P5 FMUL R43, R43, 16777216 ;  /* 0x4b8000002b2bd820 */ /* 0x000fe20000400000 */
[----:B------:R-:W-:-:S03]  /*0e30*/  IMAD.MOV.U32 R41, RZ, RZ, RZ ;  /* 0x000000ffff297224 */ /* 0x000fc600078e00ff */
[----:B-----5:R-:W-:Y:S01]  /*0e40*/  FMUL R40, R40, R43 ;  /* 0x0000002b28287220 */ /* 0x020fe20000400000 */
[----:B0-----:R-:W-:-:S04]  /*0e50*/  IMAD.WIDE R2, R29, 0x4, R2 ;  /* 0x000000041d027825 */ /* 0x001fc800078e0202 */
[----:B-1----:R-:W-:Y:S01]  /*0e60*/  FMUL R35, R45, R42 ;  /* 0x0000002a2d237220 */ /* 0x002fe20000400000 */
[----:B------:R-:W-:Y:S01]  /*0e70*/  CS2R R42, SRZ ;  /* 0x00000000002a7805 */ /* 0x000fe2000001ff00 */
[----:B------:R-:W-:Y:S01]  /*0e80*/  IMAD.MOV.U32 R29, RZ, RZ, RZ ;  /* 0x000000ffff1d7224 */ /* 0x000fe200078e00ff */
[----:B------:R-:W5:Y:S04]  /*0e90*/  @P1 LDG.E.EL R41, desc[UR4][R2.64+-0x68] ;  /* 0xffff980402291981 */ /* 0x000f68000c2e1900 */
[----:B------:R-:W5:Y:S04]  /*0ea0*/  @P1 LDG.E.EL R42, desc[UR4][R2.64+-0x68] ;  /* 0xffff9804022a1981 */ /* 0x000f68000c2e1900 */
[----:B------:R-:W5:Y:S04]  /*0eb0*/  @P1 LDG.E.EL R43, desc[UR4][R2.64+-0x68] ;  /* 0xffff9804022b1981 */ /* 0x000f68000c2e1900 */
[----:B------:R0:W5:Y:S01]  /*0ec0*/  @P1 LDG.E.EL R29, desc[UR4][R2.64+-0x68] ;  /* 0xffff9804021d1981 */ /* 0x000162000c2e1900 */
[----:B---3--:R-:W-:-:S02]  /*0ed0*/  SEL R38, R38, RZ, !P0 ;  /* 0x000000ff26267207 */ /* 0x008fc40004000000 */
[----:B------:R-:W-:Y:S02]  /*0ee0*/  SEL R45, R22, RZ, !P0 ;  /* 0x000000ff162d7207 */ /* 0x000fe40004000000 */
[----:B------:R-:W-:Y:S02]  /*0ef0*/  SEL R36, R36, RZ, !P0 ;  /* 0x000000ff24247207 */ /* 0x000fe40004000000 */
[----:B------:R-:W-:Y:S02]  /*0f00*/  SEL R31, R31, RZ, !P0 ;  /* 0x000000ff1f1f7207 */ /* 0x000fe40004000000 */
[----:B------:R-:W-:Y:S01]  /*0f10*/  SEL R22, R21, RZ, !P0 ;  /* 0x000000ff15167207 */ /* 0x000fe20004000000 */
[----:B------:R-:W-:Y:S01]  /*0f20*/  FADD R21, R45, -R38 ;  /* 0x800000262d157221 */ /* 0x000fe20000000000 */
[----:B------:R-:W-:Y:S01]  /*0f30*/  SEL R39, R39, RZ, !P0 ;  /* 0x000000ff27277207 */ /* 0x000fe20004000000 */
[----:B------:R-:W-:Y:S01]  /*0f40*/  FADD R31, R31, -R36 ;  /* 0x800000241f1f7221 */ /* 0x000fe20000000000 */
[----:B------:R-:W-:-:S02]  /*0f50*/  SEL R14, R14, RZ, !P0 ;  /* 0x000000ff0e0e7207 */ /* 0x000fc40004000000 */
[----:B0-----:R-:W-:Y:S01]  /*0f60*/  SEL R3, R37, RZ, !P0 ;  /* 0x000000ff25037207 */ /* 0x001fe20004000000 */
[----:B------:R-:W-:Y:S01]  /*0f70*/  FMUL R2, R0, R21 ;  /* 0x0000001500027220 */ /* 0x000fe20000400000 */
[----:B------:R-:W-:Y:S01]  /*0f80*/  FADD R22, R22, -R39 ;  /* 0x8000002716167221 */ /* 0x000fe20000000000 */
[----:B------:R-:W-:Y:S01]  /*0f90*/  SEL R21, R6, RZ, !P0 ;  /* 0x000000ff06157207 */ /* 0x000fe20004000000 */
[----:B------:R-:W-:Y:S01]  /*0fa0*/  FMUL R4, R4, R31 ;  /* 0x0000001f04047220 */ /* 0x000fe20000400000 */
[----:B------:R-:W-:Y:S01]  /*0fb0*/  SEL R0, R11, RZ, !P0 ;  /* 0x000000ff0b007207 */ /* 0x000fe20004000000 */
[----:B------:R-:W-:Y:S01]  /*0fc0*/  FADD R3, R3, -R14 ;  /* 0x8000000e03037221 */ /* 0x000fe20000000000 */
[----:B------:R-:W-:Y:S02]  /*0fd0*/  SEL R9, R9, RZ, !P0 ;  /* 0x000000ff09097207 */ /* 0x000fe40004000000 */
[----:B------:R-:W-:Y:S02]  /*0fe0*/  SEL R10, R10, RZ, !P0 ;  /* 0x000000ff0a0a7207 */ /* 0x000fe40004000000 */
[----:B------:R-:W-:-:S02]  /*0ff0*/  SEL R15, R15, RZ, P1 ;  /* 0x000000ff0f0f7207 */ /* 0x000fc40000800000 */
[----:B------:R-:W-:Y:S01]  /*1000*/  SEL R18, R18, RZ, P1 ;  /* 0x000000ff12127207 */ /* 0x000fe20000800000 */
[----:B------:R-:W-:Y:S01]  /*1010*/  FMUL R5, R5, R22 ;  /* 0x0000001605057220 */ /* 0x000fe20000400000 */
[----:B------:R-:W-:Y:S02]  /*1020*/  SEL R8, R8, RZ, !P0 ;  /* 0x000000ff08087207 */ /* 0x000fe40004000000 */
[----:B------:R-:W-:Y:S01]  /*1030*/  SEL R11, R12, RZ, !P0 ;  /* 0x000000ff0c0b7207 */ /* 0x000fe20004000000 */
[----:B------:R-:W-:Y:S01]  /*1040*/  FFMA R0, R21, R4, R0 ;  /* 0x0000000415007223 */ /* 0x000fe20000000000 */
[----:B------:R-:W-:Y:S01]  /*1050*/  FMUL R32, R32, R3 ;  /* 0x0000000320207220 */ /* 0x000fe20000400000 */
[----:B------:R-:W-:Y:S01]  /*1060*/  FFMA R4, R9, R2, R10 ;  /* 0x0000000209047223 */ /* 0x000fe2000000000a */
[----:B------:R-:W-:Y:S01]  /*1070*/  FADD R9, R18, -R15 ;  /* 0x8000000f12097221 */ /* 0x000fe20000000000 */
[----:B------:R-:W0:Y:S01]  /*1080*/  LDC.64 R2, c[0x0][0x260] ;  /* 0x00009800ff027b82 */ /* 0x000e220000000a00 */
[----:B------:R-:W-:Y:S01]  /*1090*/  FFMA R5, R8, R5, R11 ;  /* 0x0000000508057223 */ /* 0x000fe2000000000b */
[----:B------:R-:W-:-:S02]  /*10a0*/  SEL R15, R7, RZ, !P0 ;  /* 0x000000ff070f7207 */ /* 0x000fc40004000000 */
[----:B------:R-:W-:Y:S02]  /*10b0*/  SEL R6, R13, RZ, !P0 ;  /* 0x000000ff0d067207 */ /* 0x000fe40004000000 */
[----:B------:R-:W-:Y:S02]  /*10c0*/  SEL R27, R27, RZ, P1 ;  /* 0x000000ff1b1b7207 */ /* 0x000fe40000800000 */
[----:B------:R-:W-:Y:S02]  /*10d0*/  SEL R11, R19, RZ, P1 ;  /* 0x000000ff130b7207 */ /* 0x000fe40000800000 */
[----:B------:R-:W-:Y:S02]  /*10e0*/  SEL R8, R33, RZ, P1 ;  /* 0x000000ff21087207 */ /* 0x000fe40000800000 */
[----:B------:R-:W-:Y:S01]  /*10f0*/  SEL R23, R23, RZ, P1 ;  /* 0x000000ff17177207 */ /* 0x000fe20000800000 */
[----:B------:R-:W-:Y:S01]  /*1100*/  FFMA R32, R15, R32, R6 ;  /* 0x000000200f207223 */ /* 0x000fe20000000006 */
[----:B------:R-:W-:-:S03]  /*1110*/  SEL R16, R16, RZ, P1 ;  /* 0x000000ff10107207 */ /* 0x000fc60000800000 */
[----:B------:R-:W-:Y:S01]  /*1120*/  FADD R6, R23, -R8 ;  /* 0x8000000817067221 */ /* 0x000fe20000000000 */
[----:B------:R-:W-:Y:S01]  /*1130*/  SEL R10, R17, RZ, P1 ;  /* 0x000000ff110a7207 */ /* 0x000fe20000800000 */
[----:B------:R-:W-:Y:S02]  /*1140*/  FMUL R9, R30, R9 ;  /* 0x000000091e097220 */ /* 0x000fe40000400000 */
[----:B------:R-:W-:Y:S01]  /*1150*/  FMUL R6, R35, R6 ;  /* 0x0000000623067220 */ /* 0x000fe20000400000 */
[----:B------:R-:W-:Y:S02]  /*1160*/  FSETP.GEU.AND P6, PT, R4, RZ, PT ;  /* 0x000000ff0400720b */ /* 0x000fe40003fce000 */
[C---:B------:R-:W-:Y:S02]  /*1170*/  FSETP.GEU.AND P5, PT, R5.reuse, RZ, PT ;  /* 0x000000ff0500720b */ /* 0x040fe40003fae000 */
[----:B------:R-:W-:Y:S01]  /*1180*/  FSETP.GEU.AND P4, PT, R32, RZ, PT ;  /* 0x000000ff2000720b */ /* 0x000fe20003f8e000 */
[----:B0-----:R-:W-:Y:S01]  /*1190*/  IMAD.WIDE R2, R20, 0x4, R2 ;  /* 0x0000000414027825 */ /* 0x001fe200078e0202 */
[----:B------:R-:W-:-:S02]  /*11a0*/  FSEL R14, R5, RZ, P5 ;  /* 0x000000ff050e7208 */ /* 0x000fc40002800000 */
[----:B------:R-:W-:Y:S02]  /*11b0*/  FSEL R15, R32, RZ, P4 ;  /* 0x000000ff200f7208 */ /* 0x000fe40002000000 */
[----:B--2---:R-:W-:Y:S02]  /*11c0*/  SEL R24, R24, RZ, P1 ;  /* 0x000000ff18187207 */ /* 0x004fe40000800000 */
[----:B----4-:R-:W-:-:S03]  /*11d0*/  SEL R34, R34, RZ, P1 ;  /* 0x000000ff22227207 */ /* 0x010fc60000800000 */
[----:B------:R-:W-:Y:S02]  /*11e0*/  FADD R7, R27, -R24 ;  /* 0x800000181b077221 */ /* 0x000fe40000000000 */
[----:B------:R-:W-:Y:S02]  /*11f0*/  FADD R11, R11, -R34 ;  /* 0x800000220b0b7221 */ /* 0x000fe40000000000 */
[----:B------:R-:W-:Y:S01]  /*1200*/  FMUL R7, R26, R7 ;  /* 0x000000071a077220 */ /* 0x000fe20000400000 */
[----:B------:R-:W-:Y:S01]  /*1210*/  SEL R8, R25, RZ, P1 ;  /* 0x000000ff19087207 */ /* 0x000fe20000800000 */
[----:B------:R-:W-:Y:S01]  /*1220*/  FMUL R11, R40, R11 ;  /* 0x0000000b280b7220 */ /* 0x000fe20000400000 */
[----:B------:R-:W-:Y:S02]  /*1230*/  SEL R28, R28, RZ, P1 ;  /* 0x000000ff1c1c7207 */ /* 0x000fe40000800000 */
[----:B-----5:R-:W-:Y:S02]  /*1240*/  SEL R41, R41, RZ, P1 ;  /* 0x000000ff29297207 */ /* 0x020fe40000800000 */
[----:B------:R-:W-:-:S02]  /*1250*/  SEL R13, R42, RZ, P1 ;  /* 0x000000ff2a0d7207 */ /* 0x000fc40000800000 */
[----:B------:R-:W-:Y:S02]  /*1260*/  SEL R43, R43, RZ, P1 ;  /* 0x000000ff2b2b7207 */ /* 0x000fe40000800000 */
[----:B------:R-:W-:Y:S01]  /*1270*/  SEL R29, R29, RZ, P1 ;  /* 0x000000ff1d1d7207 */ /* 0x000fe20000800000 */
[----:B------:R-:W-:Y:S02]  /*1280*/  FFMA R9, R16, R9, R13 ;  /* 0x0000000910097223 */ /* 0x000fe4000000000d */
[----:B------:R-:W-:Y:S01]  /*1290*/  FFMA R7, R8, R7, R43 ;  /* 0x0000000708077223 */ /* 0x000fe2000000002b */
[----:B------:R-:W-:Y:S01]  /*12a0*/  FFMA R6, R28, R6, R41 ;  /* 0x000000061c067223 */ /* 0x000fe20000000029 */
[----:B------:R-:W-:Y:S01]  /*12b0*/  FSETP.GEU.AND P1, PT, R0, RZ, PT ;  /* 0x000000ff0000720b */ /* 0x000fe20003f2e000 */
[----:B------:R-:W-:Y:S01]  /*12c0*/  FFMA R11, R10, R11, R29 ;  /* 0x0000000b0a0b7223 */ /* 0x000fe2000000001d */
[----:B------:R-:W-:Y:S02]  /*12d0*/  FSEL R13, R4, RZ, P6 ;  /* 0x000000ff040d7208 */ /* 0x000fe40003000000 */
[----:B------:R-:W-:-:S02]  /*12e0*/  FSEL R12, R0, RZ, P1 ;  /* 0x000000ff000c7208 */ /* 0x000fc40000800000 */
[----:B------:R-:W-:Y:S02]  /*12f0*/  FSETP.GEU.AND P3, PT, R9, RZ, PT ;  /* 0x000000ff0900720b */ /* 0x000fe40003f6e000 */
[----:B------:R-:W-:Y:S02]  /*1300*/  FSETP.GEU.AND P2, PT, R7, RZ, PT ;  /* 0x000000ff0700720b */ /* 0x000fe40003f4e000 */
[----:B------:R-:W-:Y:S02]  /*1310*/  FSETP.GEU.AND P1, PT, R11, RZ, PT ;  /* 0x000000ff0b00720b */ /* 0x000fe40003f2e000 */
[----:B------:R-:W-:Y:S02]  /*1320*/  FSETP.GEU.AND P6, PT, R6, RZ, PT ;  /* 0x000000ff0600720b */ /* 0x000fe40003fce000 */
[----:B------:R-:W-:Y:S02]  /*1330*/  @P0 FSEL R12, R9, RZ, P3 ;  /* 0x000000ff090c0208 */ /* 0x000fe40001800000 */
[----:B------:R-:W-:-:S02]  /*1340*/  @P0 FSEL R13, R7, RZ, P2 ;  /* 0x000000ff070d0208 */ /* 0x000fc40001000000 */
[----:B------:R-:W-:Y:S02]  /*1350*/  @P0 FSEL R14, R11, RZ, P1 ;  /* 0x000000ff0b0e0208 */ /* 0x000fe40000800000 */
[----:B------:R-:W-:-:S05]  /*1360*/  @P0 FSEL R15, R6, RZ, P6 ;  /* 0x000000ff060f0208 */ /* 0x000fca0003000000 */
[----:B------:R-:W-:Y:S01]  /*1370*/  STG.E.128 desc[UR4][R2.64], R12 ;  /* 0x0000000c02007986 */ /* 0x000fe2000c101d04 */
[----:B------:R-:W-:Y:S05]  /*1380*/  EXIT ;  /* 0x000000000000794d */ /* 0x000fea0003800000 */
.L_x_0:
[----:B------:R-:W-:-:S00]  /*1390*/  BRA `(.L_x_0) ;  /* 0xfffffffc00fc7947 */ /* 0x000fc0000383ffff */
[----:B------:R-:W-:-:S00]  /*13a0*/  NOP ;  /* 0x0000000000007918 */ /* 0x000fc00000000000 */
        /* <DEDUP_REMOVED lines=13> */
.L_x_1:


//--------------------- .nv.global.init           --------------------------
	.section	.nv.global.init,"aw",@progbits
.nv.global.init:
	.type		_$_str,@object
	.size		_$_str,(_$_str_$_2 - _$_str)
_$_str:
        /*0000*/ 	.byte	0x5f, 0x5f, 0x43, 0x55, 0x44, 0x41, 0x5f, 0x46, 0x54, 0x5a, 0x00
	.type		_$_str_$_2,@object
	.size		_$_str_$_2,(.L_1 - _$_str_$_2)
_$_str_$_2:
        /*000b*/ 	.byte	0x5f, 0x5f, 0x43, 0x55, 0x44, 0x41, 0x5f, 0x50, 0x52, 0x45, 0x43, 0x5f, 0x53, 0x51, 0x52, 0x54
        /*001b*/ 	.byte	0x00
.L_1:


//--------------------- .nv.constant0.triton_poi_fused_cat_11 --------------------------
	.section	.nv.constant0.triton_poi_fused_cat_11,"a",@progbits
	.sectionflags	@""
	.align	4
.nv.constant0.triton_poi_fused_cat_11:
	.zero		620
